//
// Generated by NVIDIA NVVM Compiler
//
// Compiler Build ID: CL-36424714
// Cuda compilation tools, release 13.0, V13.0.88
// Based on NVVM 20.0.0
//

.version 9.0
.target sm_100
.address_size 64

	// .globl	_Z12simpleKernelv
.extern .func  (.param .b32 func_retval0) vprintf
(
	.param .b64 vprintf_param_0,
	.param .b64 vprintf_param_1
)
;
.global .align 1 .b8 $str[35] = {83, 105, 109, 112, 108, 101, 32, 107, 101, 114, 110, 101, 108, 32, 101, 120, 101, 99, 117, 116, 101, 100, 32, 111, 110, 32, 100, 101, 118, 105, 99, 101, 46, 10};

.visible .entry _Z12simpleKernelv()
{
	.reg .b32 	%r<3>;
	.reg .b64 	%rd<3>;

	mov.u64 	%rd1, $str;
	cvta.global.u64 	%rd2, %rd1;
	{ // callseq 0, 0
	.param .b64 param0;
	st.param.b64 	[param0], %rd2;
	.param .b64 param1;
	st.param.b64 	[param1], 0;
	.param .b32 retval0;
	call.uni (retval0), 
	vprintf, 
	(
	param0, 
	param1
	);
	ld.param.b32 	%r1, [retval0];
	} // callseq 0
	ret;

}
	// .globl	_Z17reduce_unrolling2PiS_j
.visible .entry _Z17reduce_unrolling2PiS_j(
	.param .u64 .ptr .align 1 _Z17reduce_unrolling2PiS_j_param_0,
	.param .u64 .ptr .align 1 _Z17reduce_unrolling2PiS_j_param_1,
	.param .u32 _Z17reduce_unrolling2PiS_j_param_2
)
{
	.reg .pred 	%p<6>;
	.reg .b32 	%r<19>;
	.reg .b64 	%rd<18>;

	ld.param.u64 	%rd6, [_Z17reduce_unrolling2PiS_j_param_0];
	ld.param.u64 	%rd5, [_Z17reduce_unrolling2PiS_j_param_1];
	ld.param.u32 	%r8, [_Z17reduce_unrolling2PiS_j_param_2];
	cvta.to.global.u64 	%rd1, %rd6;
	mov.u32 	%r1, %tid.x;
	mov.u32 	%r2, %ctaid.x;
	mov.u32 	%r18, %ntid.x;
	mul.lo.s32 	%r9, %r18, %r2;
	shl.b32 	%r10, %r9, 1;
	add.s32 	%r4, %r10, %r1;
	cvt.u64.u32 	%rd2, %r10;
	add.s32 	%r5, %r4, %r18;
	setp.ge.u32 	%p1, %r5, %r8;
	@%p1 bra 	$L__BB1_2;
	mul.wide.u32 	%rd7, %r5, 4;
	add.s64 	%rd8, %rd1, %rd7;
	ld.global.u32 	%r11, [%rd8];
	mul.wide.u32 	%rd9, %r4, 4;
	add.s64 	%rd10, %rd1, %rd9;
	ld.global.u32 	%r12, [%rd10];
	add.s32 	%r13, %r12, %r11;
	st.global.u32 	[%rd10], %r13;
$L__BB1_2:
	shl.b64 	%rd11, %rd2, 2;
	add.s64 	%rd3, %rd1, %rd11;
	bar.sync 	0;
	setp.lt.u32 	%p2, %r18, 2;
	@%p2 bra 	$L__BB1_7;
	mul.wide.u32 	%rd12, %r1, 4;
	add.s64 	%rd4, %rd3, %rd12;
$L__BB1_4:
	shr.u32 	%r7, %r18, 1;
	setp.ge.u32 	%p3, %r1, %r7;
	@%p3 bra 	$L__BB1_6;
	mul.wide.u32 	%rd13, %r7, 4;
	add.s64 	%rd14, %rd4, %rd13;
	ld.global.u32 	%r14, [%rd14];
	ld.global.u32 	%r15, [%rd4];
	add.s32 	%r16, %r15, %r14;
	st.global.u32 	[%rd4], %r16;
$L__BB1_6:
	bar.sync 	0;
	setp.gt.u32 	%p4, %r18, 3;
	mov.u32 	%r18, %r7;
	@%p4 bra 	$L__BB1_4;
$L__BB1_7:
	setp.ne.s32 	%p5, %r1, 0;
	@%p5 bra 	$L__BB1_9;
	ld.global.u32 	%r17, [%rd3];
	cvta.to.global.u64 	%rd15, %rd5;
	mul.wide.u32 	%rd16, %r2, 4;
	add.s64 	%rd17, %rd15, %rd16;
	st.global.u32 	[%rd17], %r17;
$L__BB1_9:
	ret;

}
	// .globl	_Z17reduce_unrolling4PiS_j
.visible .entry _Z17reduce_unrolling4PiS_j(
	.param .u64 .ptr .align 1 _Z17reduce_unrolling4PiS_j_param_0,
	.param .u64 .ptr .align 1 _Z17reduce_unrolling4PiS_j_param_1,
	.param .u32 _Z17reduce_unrolling4PiS_j_param_2
)
{
	.reg .pred 	%p<6>;
	.reg .b32 	%r<26>;
	.reg .b64 	%rd<22>;

	ld.param.u64 	%rd6, [_Z17reduce_unrolling4PiS_j_param_0];
	ld.param.u64 	%rd5, [_Z17reduce_unrolling4PiS_j_param_1];
	ld.param.u32 	%r7, [_Z17reduce_unrolling4PiS_j_param_2];
	cvta.to.global.u64 	%rd1, %rd6;
	mov.u32 	%r1, %tid.x;
	mov.u32 	%r8, %ctaid.x;
	mov.u32 	%r2, %ntid.x;
	mul.lo.s32 	%r9, %r2, %r8;
	shl.b32 	%r10, %r9, 2;
	add.s32 	%r3, %r10, %r1;
	cvt.u64.u32 	%rd2, %r10;
	mad.lo.s32 	%r4, %r2, 3, %r3;
	setp.ge.u32 	%p1, %r4, %r7;
	@%p1 bra 	$L__BB2_2;
	mul.wide.u32 	%rd7, %r3, 4;
	add.s64 	%rd8, %rd1, %rd7;
	ld.global.u32 	%r11, [%rd8];
	shl.b32 	%r12, %r2, 1;
	sub.s32 	%r13, %r4, %r12;
	mul.wide.u32 	%rd9, %r13, 4;
	add.s64 	%rd10, %rd1, %rd9;
	ld.global.u32 	%r14, [%rd10];
	add.s32 	%r15, %r13, %r2;
	mul.wide.u32 	%rd11, %r15, 4;
	add.s64 	%rd12, %rd1, %rd11;
	ld.global.u32 	%r16, [%rd12];
	mul.wide.u32 	%rd13, %r4, 4;
	add.s64 	%rd14, %rd1, %rd13;
	ld.global.u32 	%r17, [%rd14];
	add.s32 	%r18, %r14, %r11;
	add.s32 	%r19, %r18, %r16;
	add.s32 	%r20, %r19, %r17;
	st.global.u32 	[%rd8], %r20;
$L__BB2_2:
	shl.b64 	%rd15, %rd2, 2;
	add.s64 	%rd3, %rd1, %rd15;
	bar.sync 	0;
	setp.lt.u32 	%p2, %r2, 2;
	@%p2 bra 	$L__BB2_7;
	mul.wide.u32 	%rd16, %r1, 4;
	add.s64 	%rd4, %rd3, %rd16;
	mov.u32 	%r25, %r2;
$L__BB2_4:
	shr.u32 	%r6, %r25, 1;
	setp.ge.u32 	%p3, %r1, %r6;
	@%p3 bra 	$L__BB2_6;
	mul.wide.u32 	%rd17, %r6, 4;
	add.s64 	%rd18, %rd4, %rd17;
	ld.global.u32 	%r21, [%rd18];
	ld.global.u32 	%r22, [%rd4];
	add.s32 	%r23, %r22, %r21;
	st.global.u32 	[%rd4], %r23;
$L__BB2_6:
	bar.sync 	0;
	setp.gt.u32 	%p4, %r25, 3;
	mov.u32 	%r25, %r6;
	@%p4 bra 	$L__BB2_4;
$L__BB2_7:
	setp.ne.s32 	%p5, %r1, 0;
	@%p5 bra 	$L__BB2_9;
	ld.global.u32 	%r24, [%rd3];
	cvta.to.global.u64 	%rd19, %rd5;
	mul.wide.u32 	%rd20, %r2, 4;
	add.s64 	%rd21, %rd19, %rd20;
	st.global.u32 	[%rd21], %r24;
$L__BB2_9:
	ret;

}


// ===== COMPILED SASS (sm_100) =====

	.target	sm_100

	.elftype	@"ET_EXEC"


//--------------------- .note.nv.tkinfo           --------------------------
	.section	.note.nv.tkinfo,"",@"SHT_NOTE"
	.sectionflags	@"SHF_NOTE_NV_TKINFO"
	.tkinfo
        /*0018*/ 	.word	0x00000002
        /*0030*/ 	.string	""
        /*0030*/ 	.string	"ptxas"
        /*0030*/ 	.string	"Cuda compilation tools, release 13.0, V13.0.88"
        /*0030*/ 	.string	"Build cuda_13.0.r13.0/compiler.36424714_0"
        /*0030*/ 	.string	"-arch sm_100 -m 64 "



//--------------------- .note.nv.cuinfo           --------------------------
	.section	.note.nv.cuinfo,"",@"SHT_NOTE"
	.sectionflags	@"SHF_NOTE_NV_CUINFO"
        /*0018*/ 	.short	0x0002
        /*001a*/ 	.short	0x0064
        /*001c*/ 	.short	0x0082
	.zero		2


//--------------------- .nv.info                  --------------------------
	.section	.nv.info,"",@"SHT_CUDA_INFO"
	.align	4


	//----- nvinfo : EIATTR_REGCOUNT
	.align		4
        /*0000*/ 	.byte	0x04, 0x2f
        /*0002*/ 	.short	(.L_2 - .L_1)
	.align		4
.L_1:
        /*0004*/ 	.word	index@(_Z12simpleKernelv)
        /*0008*/ 	.word	0x00000018


	//----- nvinfo : EIATTR_FRAME_SIZE
	.align		4
.L_2:
        /*000c*/ 	.byte	0x04, 0x11
        /*000e*/ 	.short	(.L_4 - .L_3)
	.align		4
.L_3:
        /*0010*/ 	.word	index@(_Z12simpleKernelv)
        /*0014*/ 	.word	0x00000000


	//----- nvinfo : EIATTR_REGCOUNT
	.align		4
.L_4:
        /*0018*/ 	.byte	0x04, 0x2f
        /*001a*/ 	.short	(.L_6 - .L_5)
	.align		4
.L_5:
        /*001c*/ 	.word	index@(_Z17reduce_unrolling2PiS_j)
        /*0020*/ 	.word	0x00000010


	//----- nvinfo : EIATTR_FRAME_SIZE
	.align		4
.L_6:
        /*0024*/ 	.byte	0x04, 0x11
        /*0026*/ 	.short	(.L_8 - .L_7)
	.align		4
.L_7:
        /*0028*/ 	.word	index@(_Z17reduce_unrolling2PiS_j)
        /*002c*/ 	.word	0x00000000


	//----- nvinfo : EIATTR_REGCOUNT
	.align		4
.L_8:
        /*0030*/ 	.byte	0x04, 0x2f
        /*0032*/ 	.short	(.L_10 - .L_9)
	.align		4
.L_9:
        /*0034*/ 	.word	index@(_Z17reduce_unrolling4PiS_j)
        /*0038*/ 	.word	0x00000014


	//----- nvinfo : EIATTR_FRAME_SIZE
	.align		4
.L_10:
        /*003c*/ 	.byte	0x04, 0x11
        /*003e*/ 	.short	(.L_12 - .L_11)
	.align		4
.L_11:
        /*0040*/ 	.word	index@(_Z17reduce_unrolling4PiS_j)
        /*0044*/ 	.word	0x00000000


	//----- nvinfo : EIATTR_MIN_STACK_SIZE
	.align		4
.L_12:
        /*0048*/ 	.byte	0x04, 0x12
        /*004a*/ 	.short	(.L_14 - .L_13)
	.align		4
.L_13:
        /*004c*/ 	.word	index@(_Z17reduce_unrolling4PiS_j)
        /*0050*/ 	.word	0x00000000


	//----- nvinfo : EIATTR_MIN_STACK_SIZE
	.align		4
.L_14:
        /*0054*/ 	.byte	0x04, 0x12
        /*0056*/ 	.short	(.L_16 - .L_15)
	.align		4
.L_15:
        /*0058*/ 	.word	index@(_Z17reduce_unrolling2PiS_j)
        /*005c*/ 	.word	0x00000000


	//----- nvinfo : EIATTR_MIN_STACK_SIZE
	.align		4
.L_16:
        /*0060*/ 	.byte	0x04, 0x12
        /*0062*/ 	.short	(.L_18 - .L_17)
	.align		4
.L_17:
        /*0064*/ 	.word	index@(_Z12simpleKernelv)
        /*0068*/ 	.word	0x00000000
.L_18:


//--------------------- .nv.compat                --------------------------
	.section	.nv.compat,"",@"SHT_CUDA_COMPAT_INFO"
	.align	4
        /*0000*/ 	.byte	0x02, 0x09, 0x00, 0x00, 0x02, 0x02, 0x01, 0x00, 0x02, 0x05, 0x05, 0x00, 0x03, 0x07, 0x01, 0x01
        /*0010*/ 	.byte	0x02, 0x03, 0x00, 0x00, 0x02, 0x06, 0x01, 0x00, 0x04, 0x0b, 0x08, 0x00, 0x09, 0x00, 0x00, 0x00
        /*0020*/ 	.byte	0x00, 0x00, 0x00, 0x00


//--------------------- .nv.info._Z17reduce_unrolling4PiS_j --------------------------
	.section	.nv.info._Z17reduce_unrolling4PiS_j,"",@"SHT_CUDA_INFO"
	.sectionflags	@""
	.align	4


	//----- nvinfo : EIATTR_CUDA_API_VERSION
	.align		4
        /*0000*/ 	.byte	0x04, 0x37
        /*0002*/ 	.short	(.L_20 - .L_19)
.L_19:
        /*0004*/ 	.word	0x00000082


	//----- nvinfo : EIATTR_KPARAM_INFO
	.align		4
.L_20:
        /*0008*/ 	.byte	0x04, 0x17
        /*000a*/ 	.short	(.L_22 - .L_21)
.L_21:
        /*000c*/ 	.word	0x00000000
        /*0010*/ 	.short	0x0002
        /*0012*/ 	.short	0x0010
        /*0014*/ 	.byte	0x00, 0xf0, 0x11, 0x00


	//----- nvinfo : EIATTR_KPARAM_INFO
	.align		4
.L_22:
        /*0018*/ 	.byte	0x04, 0x17
        /*001a*/ 	.short	(.L_24 - .L_23)
.L_23:
        /*001c*/ 	.word	0x00000000
        /*0020*/ 	.short	0x0001
        /*0022*/ 	.short	0x0008
        /*0024*/ 	.byte	0x00, 0xf5, 0x21, 0x00


	//----- nvinfo : EIATTR_KPARAM_INFO
	.align		4
.L_24:
        /*0028*/ 	.byte	0x04, 0x17
        /*002a*/ 	.short	(.L_26 - .L_25)
.L_25:
        /*002c*/ 	.word	0x00000000
        /*0030*/ 	.short	0x0000
        /*0032*/ 	.short	0x0000
        /*0034*/ 	.byte	0x00, 0xf5, 0x21, 0x00


	//----- nvinfo : EIATTR_SPARSE_MMA_MASK
	.align		4
.L_26:
        /*0038*/ 	.byte	0x03, 0x50
        /*003a*/ 	.short	0x0000


	//----- nvinfo : EIATTR_MAXREG_COUNT
	.align		4
        /*003c*/ 	.byte	0x03, 0x1b
        /*003e*/ 	.short	0x00ff


	//----- nvinfo : EIATTR_NUM_BARRIERS
	.align		4
        /*0040*/ 	.byte	0x02, 0x4c
        /*0042*/ 	.byte	0x01
	.zero		1


	//----- nvinfo : EIATTR_MERCURY_ISA_VERSION
	.align		4
        /*0044*/ 	.byte	0x03, 0x5f
        /*0046*/ 	.short	0x0101


	//----- nvinfo : EIATTR_VRC_CTA_INIT_COUNT
	.align		4
        /*0048*/ 	.byte	0x02, 0x4a
	.zero		1
	.zero		1


	//----- nvinfo : EIATTR_EXIT_INSTR_OFFSETS
	.align		4
        /*004c*/ 	.byte	0x04, 0x1c
        /*004e*/ 	.short	(.L_28 - .L_27)


	//   ....[0]....
.L_27:
        /*0050*/ 	.word	0x00000300


	//   ....[1]....
        /*0054*/ 	.word	0x00000350


	//----- nvinfo : EIATTR_CRS_STACK_SIZE
	.align		4
.L_28:
        /*0058*/ 	.byte	0x04, 0x1e
        /*005a*/ 	.short	(.L_30 - .L_29)
.L_29:
        /*005c*/ 	.word	0x00000000


	//----- nvinfo : EIATTR_CBANK_PARAM_SIZE
	.align		4
.L_30:
        /*0060*/ 	.byte	0x03, 0x19
        /*0062*/ 	.short	0x0014


	//----- nvinfo : EIATTR_PARAM_CBANK
	.align		4
        /*0064*/ 	.byte	0x04, 0x0a
        /*0066*/ 	.short	(.L_32 - .L_31)
	.align		4
.L_31:
        /*0068*/ 	.word	index@(.nv.constant0._Z17reduce_unrolling4PiS_j)
        /*006c*/ 	.short	0x0380
        /*006e*/ 	.short	0x0014


	//----- nvinfo : EIATTR_SW_WAR
	.align		4
.L_32:
        /*0070*/ 	.byte	0x04, 0x36
        /*0072*/ 	.short	(.L_34 - .L_33)
.L_33:
        /*0074*/ 	.word	0x00000008
.L_34:


//--------------------- .nv.info._Z17reduce_unrolling2PiS_j --------------------------
	.section	.nv.info._Z17reduce_unrolling2PiS_j,"",@"SHT_CUDA_INFO"
	.sectionflags	@""
	.align	4


	//----- nvinfo : EIATTR_CUDA_API_VERSION
	.align		4
        /*0000*/ 	.byte	0x04, 0x37
        /*0002*/ 	.short	(.L_36 - .L_35)
.L_35:
        /*0004*/ 	.word	0x00000082


	//----- nvinfo : EIATTR_KPARAM_INFO
	.align		4
.L_36:
        /*0008*/ 	.byte	0x04, 0x17
        /*000a*/ 	.short	(.L_38 - .L_37)
.L_37:
        /*000c*/ 	.word	0x00000000
        /*0010*/ 	.short	0x0002
        /*0012*/ 	.short	0x0010
        /*0014*/ 	.byte	0x00, 0xf0, 0x11, 0x00


	//----- nvinfo : EIATTR_KPARAM_INFO
	.align		4
.L_38:
        /*0018*/ 	.byte	0x04, 0x17
        /*001a*/ 	.short	(.L_40 - .L_39)
.L_39:
        /*001c*/ 	.word	0x00000000
        /*0020*/ 	.short	0x0001
        /*0022*/ 	.short	0x0008
        /*0024*/ 	.byte	0x00, 0xf5, 0x21, 0x00


	//----- nvinfo : EIATTR_KPARAM_INFO
	.align		4
.L_40:
        /*0028*/ 	.byte	0x04, 0x17
        /*002a*/ 	.short	(.L_42 - .L_41)
.L_41:
        /*002c*/ 	.word	0x00000000
        /*0030*/ 	.short	0x0000
        /*0032*/ 	.short	0x0000
        /*0034*/ 	.byte	0x00, 0xf5, 0x21, 0x00


	//----- nvinfo : EIATTR_SPARSE_MMA_MASK
	.align		4
.L_42:
        /*0038*/ 	.byte	0x03, 0x50
        /*003a*/ 	.short	0x0000


	//----- nvinfo : EIATTR_MAXREG_COUNT
	.align		4
        /*003c*/ 	.byte	0x03, 0x1b
        /*003e*/ 	.short	0x00ff


	//----- nvinfo : EIATTR_NUM_BARRIERS
	.align		4
        /*0040*/ 	.byte	0x02, 0x4c
        /*0042*/ 	.byte	0x01
	.zero		1


	//----- nvinfo : EIATTR_MERCURY_ISA_VERSION
	.align		4
        /*0044*/ 	.byte	0x03, 0x5f
        /*0046*/ 	.short	0x0101


	//----- nvinfo : EIATTR_VRC_CTA_INIT_COUNT
	.align		4
        /*0048*/ 	.byte	0x02, 0x4a
	.zero		1
	.zero		1


	//----- nvinfo : EIATTR_EXIT_INSTR_OFFSETS
	.align		4
        /*004c*/ 	.byte	0x04, 0x1c
        /*004e*/ 	.short	(.L_44 - .L_43)


	//   ....[0]....
.L_43:
        /*0050*/ 	.word	0x00000290


	//   ....[1]....
        /*0054*/ 	.word	0x000002e0


	//----- nvinfo : EIATTR_CRS_STACK_SIZE
	.align		4
.L_44:
        /*0058*/ 	.byte	0x04, 0x1e
        /*005a*/ 	.short	(.L_46 - .L_45)
.L_45:
        /*005c*/ 	.word	0x00000000


	//----- nvinfo : EIATTR_CBANK_PARAM_SIZE
	.align		4
.L_46:
        /*0060*/ 	.byte	0x03, 0x19
        /*0062*/ 	.short	0x0014


	//----- nvinfo : EIATTR_PARAM_CBANK
	.align		4
        /*0064*/ 	.byte	0x04, 0x0a
        /*0066*/ 	.short	(.L_48 - .L_47)
	.align		4
.L_47:
        /*0068*/ 	.word	index@(.nv.constant0._Z17reduce_unrolling2PiS_j)
        /*006c*/ 	.short	0x0380
        /*006e*/ 	.short	0x0014


	//----- nvinfo : EIATTR_SW_WAR
	.align		4
.L_48:
        /*0070*/ 	.byte	0x04, 0x36
        /*0072*/ 	.short	(.L_50 - .L_49)
.L_49:
        /*0074*/ 	.word	0x00000008
.L_50:


//--------------------- .nv.info._Z12simpleKernelv --------------------------
	.section	.nv.info._Z12simpleKernelv,"",@"SHT_CUDA_INFO"
	.sectionflags	@""
	.align	4


	//----- nvinfo : EIATTR_CUDA_API_VERSION
	.align		4
        /*0000*/ 	.byte	0x04, 0x37
        /*0002*/ 	.short	(.L_52 - .L_51)
.L_51:
        /*0004*/ 	.word	0x00000082


	//----- nvinfo : EIATTR_SPARSE_MMA_MASK
	.align		4
.L_52:
        /*0008*/ 	.byte	0x03, 0x50
        /*000a*/ 	.short	0x0000


	//----- nvinfo : EIATTR_MAXREG_COUNT
	.align		4
        /*000c*/ 	.byte	0x03, 0x1b
        /*000e*/ 	.short	0x00ff


	//----- nvinfo : EIATTR_EXTERNS
	.align		4
        /*0010*/ 	.byte	0x04, 0x0f
        /*0012*/ 	.short	(.L_54 - .L_53)


	//   ....[0]....
	.align		4
.L_53:
        /*0014*/ 	.word	index@(vprintf)


	//----- nvinfo : EIATTR_MERCURY_ISA_VERSION
	.align		4
.L_54:
        /*0018*/ 	.byte	0x03, 0x5f
        /*001a*/ 	.short	0x0101


	//----- nvinfo : EIATTR_VRC_CTA_INIT_COUNT
	.align		4
        /*001c*/ 	.byte	0x02, 0x4a
	.zero		1
	.zero		1


	//----- nvinfo : EIATTR_SYSCALL_OFFSETS
	.align		4
        /*0020*/ 	.byte	0x04, 0x46
        /*0022*/ 	.short	(.L_56 - .L_55)


	//   ....[0]....
.L_55:
        /*0024*/ 	.word	0x00000080


	//----- nvinfo : EIATTR_EXIT_INSTR_OFFSETS
	.align		4
.L_56:
        /*0028*/ 	.byte	0x04, 0x1c
        /*002a*/ 	.short	(.L_58 - .L_57)


	//   ....[0]....
.L_57:
        /*002c*/ 	.word	0x00000090


	//----- nvinfo : EIATTR_SW_WAR
	.align		4
.L_58:
        /*0030*/ 	.byte	0x04, 0x36
        /*0032*/ 	.short	(.L_60 - .L_59)
.L_59:
        /*0034*/ 	.word	0x00000008
.L_60:


//--------------------- .nv.callgraph             --------------------------
	.section	.nv.callgraph,"",@"SHT_CUDA_CALLGRAPH"
	.align	4
	.sectionentsize	8
	.align		4
        /*0000*/ 	.word	0x00000000
	.align		4
        /*0004*/ 	.word	0xffffffff
	.align		4
        /*0008*/ 	.word	index@(_Z12simpleKernelv)
	.align		4
        /*000c*/ 	.word	index@(vprintf)
	.align		4
        /*0010*/ 	.word	0x00000000
	.align		4
        /*0014*/ 	.word	0xfffffffe
	.align		4
        /*0018*/ 	.word	0x00000000
	.align		4
        /*001c*/ 	.word	0xfffffffd
	.align		4
        /*0020*/ 	.word	0x00000000
	.align		4
        /*0024*/ 	.word	0xfffffffc


//--------------------- .nv.constant4             --------------------------
	.section	.nv.constant4,"a",@progbits
	.align	8
	.align		8
.nv.constant4:
        /*0000*/ 	.dword	$str
	.align		8
        /*0008*/ 	.dword	vprintf


//--------------------- .text._Z17reduce_unrolling4PiS_j --------------------------
	.section	.text._Z17reduce_unrolling4PiS_j,"ax",@progbits
	.align	128
        .global         _Z17reduce_unrolling4PiS_j
        .type           _Z17reduce_unrolling4PiS_j,@function
        .size           _Z17reduce_unrolling4PiS_j,(.L_x_12 - _Z17reduce_unrolling4PiS_j)
        .other          _Z17reduce_unrolling4PiS_j,@"STO_CUDA_ENTRY STV_DEFAULT"
_Z17reduce_unrolling4PiS_j:
.text._Z17reduce_unrolling4PiS_j:
[----:B------:R-:W-:Y:S08]  /*0000*/  LDC R1, c[0x0][0x37c] ;  /* 0x0000df00ff017b82 */ /* 0x000ff00000000800 */
[----:B------:R-:W0:Y:S01]  /*0010*/  S2UR UR4, SR_CTAID.X ;  /* 0x00000000000479c3 */ /* 0x000e220000002500 */
[----:B------:R-:W1:Y:S07]  /*0020*/  S2R R2, SR_TID.X ;  /* 0x0000000000027919 */ /* 0x000e6e0000002100 */
[----:B------:R-:W0:Y:S08]  /*0030*/  LDC R0, c[0x0][0x360] ;  /* 0x0000d800ff007b82 */ /* 0x000e300000000800 */
[----:B------:R-:W2:Y:S01]  /*0040*/  LDC.64 R16, c[0x0][0x380] ;  /* 0x0000e000ff107b82 */ /* 0x000ea20000000a00 */
[----:B0-----:R-:W-:Y:S01]  /*0050*/  IMAD R3, R0, UR4, RZ ;  /* 0x0000000400037c24 */ /* 0x001fe2000f8e02ff */
[----:B------:R-:W0:Y:S04]  /*0060*/  LDCU UR4, c[0x0][0x390] ;  /* 0x00007200ff0477ac */ /* 0x000e280008000800 */
[----:B------:R-:W-:-:S04]  /*0070*/  SHF.L.U32 R3, R3, 0x2, RZ ;  /* 0x0000000203037819 */ /* 0x000fc800000006ff */
[----:B-1----:R-:W-:-:S05]  /*0080*/  IADD3 R5, PT, PT, R3, R2, RZ ;  /* 0x0000000203057210 */ /* 0x002fca0007ffe0ff */
[----:B------:R-:W-:-:S05]  /*0090*/  IMAD R13, R0, 0x3, R5 ;  /* 0x00000003000d7824 */ /* 0x000fca00078e0205 */
[----:B0-----:R-:W-:Y:S01]  /*00a0*/  ISETP.GE.U32.AND P0, PT, R13, UR4, PT ;  /* 0x000000040d007c0c */ /* 0x001fe2000bf06070 */
[----:B------:R-:W0:-:S12]  /*00b0*/  LDCU.64 UR4, c[0x0][0x358] ;  /* 0x00006b00ff0477ac */ /* 0x000e180008000a00 */
[----:B------:R-:W1:Y:S01]  /*00c0*/  @!P0 LDC.64 R10, c[0x0][0x380] ;  /* 0x0000e000ff0a8b82 */ /* 0x000e620000000a00 */
[----:B------:R-:W-:-:S04]  /*00d0*/  @!P0 IMAD R7, R0, -0x2, R13 ;  /* 0xfffffffe00078824 */ /* 0x000fc800078e020d */
[C---:B------:R-:W-:Y:S02]  /*00e0*/  @!P0 IMAD.IADD R9, R7.reuse, 0x1, R0 ;  /* 0x0000000107098824 */ /* 0x040fe400078e0200 */
[----:B-1----:R-:W-:-:S04]  /*00f0*/  @!P0 IMAD.WIDE.U32 R6, R7, 0x4, R10 ;  /* 0x0000000407068825 */ /* 0x002fc800078e000a */
[--C-:B------:R-:W-:Y:S02]  /*0100*/  @!P0 IMAD.WIDE.U32 R8, R9, 0x4, R10.reuse ;  /* 0x0000000409088825 */ /* 0x100fe400078e000a */
[----:B0-----:R-:W3:Y:S02]  /*0110*/  @!P0 LDG.E R7, desc[UR4][R6.64] ;  /* 0x0000000406078981 */ /* 0x001ee4000c1e1900 */
[--C-:B------:R-:W-:Y:S02]  /*0120*/  @!P0 IMAD.WIDE.U32 R4, R5, 0x4, R10.reuse ;  /* 0x0000000405048825 */ /* 0x100fe400078e000a */
[----:B------:R-:W3:Y:S02]  /*0130*/  @!P0 LDG.E R8, desc[UR4][R8.64] ;  /* 0x0000000408088981 */ /* 0x000ee4000c1e1900 */
[----:B------:R-:W-:Y:S02]  /*0140*/  @!P0 IMAD.WIDE.U32 R10, R13, 0x4, R10 ;  /* 0x000000040d0a8825 */ /* 0x000fe400078e000a */
[----:B------:R-:W3:Y:S04]  /*0150*/  @!P0 LDG.E R12, desc[UR4][R4.64] ;  /* 0x00000004040c8981 */ /* 0x000ee8000c1e1900 */
[----:B------:R-:W4:Y:S01]  /*0160*/  @!P0 LDG.E R10, desc[UR4][R10.64] ;  /* 0x000000040a0a8981 */ /* 0x000f22000c1e1900 */
[----:B---3--:R-:W-:-:S04]  /*0170*/  @!P0 IADD3 R13, PT, PT, R8, R7, R12 ;  /* 0x00000007080d8210 */ /* 0x008fc80007ffe00c */
[----:B----4-:R-:W-:-:S05]  /*0180*/  @!P0 IADD3 R15, PT, PT, R10, R13, RZ ;  /* 0x0000000d0a0f8210 */ /* 0x010fca0007ffe0ff */
[----:B------:R0:W-:Y:S01]  /*0190*/  @!P0 STG.E desc[UR4][R4.64], R15 ;  /* 0x0000000f04008986 */ /* 0x0001e2000c101904 */
[----:B------:R-:W-:Y:S01]  /*01a0*/  BAR.SYNC.DEFER_BLOCKING 0x0 ;  /* 0x0000000000007b1d */ /* 0x000fe20000010000 */
[----:B------:R-:W-:Y:S02]  /*01b0*/  ISETP.GE.U32.AND P0, PT, R0, 0x2, PT ;  /* 0x000000020000780c */ /* 0x000fe40003f06070 */
[----:B--2---:R-:W-:-:S04]  /*01c0*/  LEA R12, P1, R3, R16, 0x2 ;  /* 0x00000010030c7211 */ /* 0x004fc800078210ff */
[----:B------:R-:W-:-:S07]  /*01d0*/  LEA.HI.X R13, R3, R17, RZ, 0x2, P1 ;  /* 0x00000011030d7211 */ /* 0x000fce00008f14ff */
[----:B0-----:R-:W-:Y:S05]  /*01e0*/  @!P0 BRA `(.L_x_0) ;  /* 0x0000000000408947 */ /* 0x001fea0003800000 */
[----:B------:R-:W-:Y:S02]  /*01f0*/  IMAD.MOV.U32 R3, RZ, RZ, R0 ;  /* 0x000000ffff037224 */ /* 0x000fe400078e0000 */
[----:B------:R-:W-:-:S07]  /*0200*/  IMAD.WIDE.U32 R4, R2, 0x4, R12 ;  /* 0x0000000402047825 */ /* 0x000fce00078e000c */
.L_x_3:
[----:B------:R-:W-:Y:S01]  /*0210*/  SHF.R.U32.HI R11, RZ, 0x1, R3 ;  /* 0x00000001ff0b7819 */ /* 0x000fe20000011603 */
[----:B------:R-:W-:Y:S03]  /*0220*/  BSSY.RECONVERGENT B0, `(.L_x_1) ;  /* 0x0000008000007945 */ /* 0x000fe60003800200 */
[----:B------:R-:W-:-:S13]  /*0230*/  ISETP.GE.U32.AND P0, PT, R2, R11, PT ;  /* 0x0000000b0200720c */ /* 0x000fda0003f06070 */
[----:B0-----:R-:W-:Y:S05]  /*0240*/  @P0 BRA `(.L_x_2) ;  /* 0x0000000000140947 */ /* 0x001fea0003800000 */
[----:B------:R-:W-:Y:S01]  /*0250*/  IMAD.WIDE.U32 R6, R11, 0x4, R4 ;  /* 0x000000040b067825 */ /* 0x000fe200078e0004 */
[----:B------:R-:W2:Y:S05]  /*0260*/  LDG.E R9, desc[UR4][R4.64] ;  /* 0x0000000404097981 */ /* 0x000eaa000c1e1900 */
[----:B------:R-:W2:Y:S02]  /*0270*/  LDG.E R6, desc[UR4][R6.64] ;  /* 0x0000000406067981 */ /* 0x000ea4000c1e1900 */
[----:B--2---:R-:W-:-:S05]  /*0280*/  IADD3 R9, PT, PT, R6, R9, RZ ;  /* 0x0000000906097210 */ /* 0x004fca0007ffe0ff */
[----:B------:R0:W-:Y:S02]  /*0290*/  STG.E desc[UR4][R4.64], R9 ;  /* 0x0000000904007986 */ /* 0x0001e4000c101904 */
.L_x_2:
[----:B------:R-:W-:Y:S05]  /*02a0*/  BSYNC.RECONVERGENT B0 ;  /* 0x0000000000007941 */ /* 0x000fea0003800200 */
.L_x_1:
[----:B------:R-:W-:Y:S01]  /*02b0*/  BAR.SYNC.DEFER_BLOCKING 0x0 ;  /* 0x0000000000007b1d */ /* 0x000fe20000010000 */
[----:B------:R-:W-:Y:S01]  /*02c0*/  ISETP.GT.U32.AND P0, PT, R3, 0x3, PT ;  /* 0x000000030300780c */ /* 0x000fe20003f04070 */
[----:B------:R-:W-:-:S12]  /*02d0*/  IMAD.MOV.U32 R3, RZ, RZ, R11 ;  /* 0x000000ffff037224 */ /* 0x000fd800078e000b */
[----:B------:R-:W-:Y:S05]  /*02e0*/  @P0 BRA `(.L_x_3) ;  /* 0xfffffffc00c80947 */ /* 0x000fea000383ffff */
.L_x_0:
[----:B------:R-:W-:-:S13]  /*02f0*/  ISETP.NE.AND P0, PT, R2, RZ, PT ;  /* 0x000000ff0200720c */ /* 0x000fda0003f05270 */
[----:B------:R-:W-:Y:S05]  /*0300*/  @P0 EXIT ;  /* 0x000000000000094d */ /* 0x000fea0003800000 */
[----:B------:R-:W2:Y:S01]  /*0310*/  LDG.E R13, desc[UR4][R12.64] ;  /* 0x000000040c0d7981 */ /* 0x000ea2000c1e1900 */
[----:B------:R-:W1:Y:S02]  /*0320*/  LDC.64 R2, c[0x0][0x388] ;  /* 0x0000e200ff027b82 */ /* 0x000e640000000a00 */
[----:B-1----:R-:W-:-:S05]  /*0330*/  IMAD.WIDE.U32 R2, R0, 0x4, R2 ;  /* 0x0000000400027825 */ /* 0x002fca00078e0002 */
[----:B--2---:R-:W-:Y:S01]  /*0340*/  STG.E desc[UR4][R2.64], R13 ;  /* 0x0000000d02007986 */ /* 0x004fe2000c101904 */
[----:B------:R-:W-:Y:S05]  /*0350*/  EXIT ;  /* 0x000000000000794d */ /* 0x000fea0003800000 */
.L_x_4:
[----:B------:R-:W-:-:S00]  /*0360*/  BRA `(.L_x_4) ;  /* 0xfffffffc00fc7947 */ /* 0x000fc0000383ffff */
[----:B------:R-:W-:-:S00]  /*0370*/  NOP ;  /* 0x0000000000007918 */ /* 0x000fc00000000000 */
        /* <DEDUP_REMOVED lines=8> */
.L_x_12:


//--------------------- .text._Z17reduce_unrolling2PiS_j --------------------------
	.section	.text._Z17reduce_unrolling2PiS_j,"ax",@progbits
	.align	128
        .global         _Z17reduce_unrolling2PiS_j
        .type           _Z17reduce_unrolling2PiS_j,@function
        .size           _Z17reduce_unrolling2PiS_j,(.L_x_13 - _Z17reduce_unrolling2PiS_j)
        .other          _Z17reduce_unrolling2PiS_j,@"STO_CUDA_ENTRY STV_DEFAULT"
_Z17reduce_unrolling2PiS_j:
.text._Z17reduce_unrolling2PiS_j:
[----:B------:R-:W-:Y:S01]  /*0000*/  LDC R1, c[0x0][0x37c] ;  /* 0x0000df00ff017b82 */ /* 0x000fe20000000800 */
[----:B------:R-:W0:Y:S01]  /*0010*/  S2R R0, SR_CTAID.X ;  /* 0x0000000000007919 */ /* 0x000e220000002500 */
[----:B------:R-:W0:Y:S06]  /*0020*/  LDCU UR6, c[0x0][0x360] ;  /* 0x00006c00ff0677ac */ /* 0x000e2c0008000800 */
[----:B------:R-:W1:Y:S01]  /*0030*/  LDC.64 R12, c[0x0][0x380] ;  /* 0x0000e000ff0c7b82 */ /* 0x000e620000000a00 */
[----:B------:R-:W2:Y:S01]  /*0040*/  S2R R10, SR_TID.X ;  /* 0x00000000000a7919 */ /* 0x000ea20000002100 */
[----:B------:R-:W3:Y:S01]  /*0050*/  LDCU UR4, c[0x0][0x390] ;  /* 0x00007200ff0477ac */ /* 0x000ee20008000800 */
[----:B0-----:R-:W-:-:S04]  /*0060*/  IMAD R2, R0, UR6, RZ ;  /* 0x0000000600027c24 */ /* 0x001fc8000f8e02ff */
[----:B------:R-:W-:-:S05]  /*0070*/  IMAD.SHL.U32 R7, R2, 0x2, RZ ;  /* 0x0000000202077824 */ /* 0x000fca00078e00ff */
[----:B--2---:R-:W-:-:S05]  /*0080*/  IADD3 R9, PT, PT, R7, R10, RZ ;  /* 0x0000000a07097210 */ /* 0x004fca0007ffe0ff */
[----:B------:R-:W-:-:S05]  /*0090*/  VIADD R3, R9, UR6 ;  /* 0x0000000609037c36 */ /* 0x000fca0008000000 */
[----:B---3--:R-:W-:Y:S01]  /*00a0*/  ISETP.GE.U32.AND P0, PT, R3, UR4, PT ;  /* 0x0000000403007c0c */ /* 0x008fe2000bf06070 */
[----:B------:R-:W0:-:S12]  /*00b0*/  LDCU.64 UR4, c[0x0][0x358] ;  /* 0x00006b00ff0477ac */ /* 0x000e180008000a00 */
[----:B------:R-:W2:Y:S02]  /*00c0*/  @!P0 LDC.64 R4, c[0x0][0x380] ;  /* 0x0000e000ff048b82 */ /* 0x000ea40000000a00 */
[----:B--2---:R-:W-:-:S04]  /*00d0*/  @!P0 IMAD.WIDE.U32 R2, R3, 0x4, R4 ;  /* 0x0000000403028825 */ /* 0x004fc800078e0004 */
[----:B------:R-:W-:Y:S02]  /*00e0*/  @!P0 IMAD.WIDE.U32 R4, R9, 0x4, R4 ;  /* 0x0000000409048825 */ /* 0x000fe400078e0004 */
[----:B0-----:R-:W2:Y:S04]  /*00f0*/  @!P0 LDG.E R2, desc[UR4][R2.64] ;  /* 0x0000000402028981 */ /* 0x001ea8000c1e1900 */
[----:B------:R-:W2:Y:S01]  /*0100*/  @!P0 LDG.E R9, desc[UR4][R4.64] ;  /* 0x0000000404098981 */ /* 0x000ea2000c1e1900 */
[----:B------:R-:W-:Y:S01]  /*0110*/  IMAD.U32 R8, RZ, RZ, UR6 ;  /* 0x00000006ff087e24 */ /* 0x000fe2000f8e00ff */
[----:B-1----:R-:W-:-:S04]  /*0120*/  LEA R6, P1, R7, R12, 0x2 ;  /* 0x0000000c07067211 */ /* 0x002fc800078210ff */
[----:B------:R-:W-:Y:S02]  /*0130*/  LEA.HI.X R7, R7, R13, RZ, 0x2, P1 ;  /* 0x0000000d07077211 */ /* 0x000fe400008f14ff */
[----:B--2---:R-:W-:-:S05]  /*0140*/  @!P0 IADD3 R9, PT, PT, R2, R9, RZ ;  /* 0x0000000902098210 */ /* 0x004fca0007ffe0ff */
[----:B------:R0:W-:Y:S01]  /*0150*/  @!P0 STG.E desc[UR4][R4.64], R9 ;  /* 0x0000000904008986 */ /* 0x0001e2000c101904 */
[----:B------:R-:W-:Y:S01]  /*0160*/  BAR.SYNC.DEFER_BLOCKING 0x0 ;  /* 0x0000000000007b1d */ /* 0x000fe20000010000 */
[----:B------:R-:W-:-:S13]  /*0170*/  ISETP.GE.U32.AND P0, PT, R8, 0x2, PT ;  /* 0x000000020800780c */ /* 0x000fda0003f06070 */
[----:B0-----:R-:W-:Y:S05]  /*0180*/  @!P0 BRA `(.L_x_5) ;  /* 0x00000000003c8947 */ /* 0x001fea0003800000 */
[----:B------:R-:W-:-:S07]  /*0190*/  IMAD.WIDE.U32 R2, R10, 0x4, R6 ;  /* 0x000000040a027825 */ /* 0x000fce00078e0006 */
.L_x_8:
        /* <DEDUP_REMOVED lines=9> */
.L_x_7:
[----:B------:R-:W-:Y:S05]  /*0230*/  BSYNC.RECONVERGENT B0 ;  /* 0x0000000000007941 */ /* 0x000fea0003800200 */
.L_x_6:
[----:B------:R-:W-:Y:S01]  /*0240*/  BAR.SYNC.DEFER_BLOCKING 0x0 ;  /* 0x0000000000007b1d */ /* 0x000fe20000010000 */
[----:B------:R-:W-:Y:S01]  /*0250*/  ISETP.GT.U32.AND P0, PT, R8, 0x3, PT ;  /* 0x000000030800780c */ /* 0x000fe20003f04070 */
[----:B------:R-:W-:-:S12]  /*0260*/  IMAD.MOV.U32 R8, RZ, RZ, R11 ;  /* 0x000000ffff087224 */ /* 0x000fd800078e000b */
[----:B------:R-:W-:Y:S05]  /*0270*/  @P0 BRA `(.L_x_8) ;  /* 0xfffffffc00c80947 */ /* 0x000fea000383ffff */
.L_x_5:
[----:B------:R-:W-:-:S13]  /*0280*/  ISETP.NE.AND P0, PT, R10, RZ, PT ;  /* 0x000000ff0a00720c */ /* 0x000fda0003f05270 */
[----:B------:R-:W-:Y:S05]  /*0290*/  @P0 EXIT ;  /* 0x000000000000094d */ /* 0x000fea0003800000 */
[----:B------:R-:W2:Y:S01]  /*02a0*/  LDG.E R7, desc[UR4][R6.64] ;  /* 0x0000000406077981 */ /* 0x000ea2000c1e1900 */
[----:B0-----:R-:W0:Y:S02]  /*02b0*/  LDC.64 R2, c[0x0][0x388] ;  /* 0x0000e200ff027b82 */ /* 0x001e240000000a00 */
[----:B0-----:R-:W-:-:S05]  /*02c0*/  IMAD.WIDE.U32 R2, R0, 0x4, R2 ;  /* 0x0000000400027825 */ /* 0x001fca00078e0002 */
[----:B--2---:R-:W-:Y:S01]  /*02d0*/  STG.E desc[UR4][R2.64], R7 ;  /* 0x0000000702007986 */ /* 0x004fe2000c101904 */
[----:B------:R-:W-:Y:S05]  /*02e0*/  EXIT ;  /* 0x000000000000794d */ /* 0x000fea0003800000 */
.L_x_9:
        /* <DEDUP_REMOVED lines=9> */
.L_x_13:


//--------------------- .text._Z12simpleKernelv   --------------------------
	.section	.text._Z12simpleKernelv,"ax",@progbits
	.align	128
        .global         _Z12simpleKernelv
        .type           _Z12simpleKernelv,@function
        .size           _Z12simpleKernelv,(.L_x_14 - _Z12simpleKernelv)
        .other          _Z12simpleKernelv,@"STO_CUDA_ENTRY STV_DEFAULT"
_Z12simpleKernelv:
.text._Z12simpleKernelv:
[----:B------:R-:W0:Y:S01]  /*0000*/  LDC R1, c[0x0][0x37c] ;  /* 0x0000df00ff017b82 */ /* 0x000e220000000800 */
[----:B------:R-:W-:Y:S01]  /*0010*/  MOV R0, 0x8 ;  /* 0x0000000800007802 */ /* 0x000fe20000000f00 */
[----:B------:R-:W1:Y:S01]  /*0020*/  LDCU.64 UR4, c[0x4][URZ] ;  /* 0x01000000ff0477ac */ /* 0x000e620008000a00 */
[----:B------:R-:W-:-:S05]  /*0030*/  CS2R R6, SRZ ;  /* 0x0000000000067805 */ /* 0x000fca000001ff00 */
[----:B------:R2:W3:Y:S01]  /*0040*/  LDC.64 R2, c[0x4][R0] ;  /* 0x0100000000027b82 */ /* 0x0004e20000000a00 */
[----:B-1----:R-:W-:Y:S02]  /*0050*/  IMAD.U32 R4, RZ, RZ, UR4 ;  /* 0x00000004ff047e24 */ /* 0x002fe4000f8e00ff */
[----:B--2---:R-:W-:-:S07]  /*0060*/  IMAD.U32 R5, RZ, RZ, UR5 ;  /* 0x00000005ff057e24 */ /* 0x004fce000f8e00ff */
[----:B------:R-:W-:-:S07]  /*0070*/  LEPC R20, `(.L_x_10) ;  /* 0x000000001014794e */ /* 0x000fce0000000000 */
[----:B0--3--:R-:W-:Y:S05]  /*0080*/  CALL.ABS.NOINC R2 ;  /* 0x0000000002007343 */ /* 0x009fea0003c00000 */
.L_x_10:
[----:B------:R-:W-:Y:S05]  /*0090*/  EXIT ;  /* 0x000000000000794d */ /* 0x000fea0003800000 */
.L_x_11:
        /* <DEDUP_REMOVED lines=14> */
.L_x_14:


//--------------------- .nv.global.init           --------------------------
	.section	.nv.global.init,"aw",@progbits
.nv.global.init:
	.type		$str,@object
	.size		$str,(.L_0 - $str)
$str:
        /*0000*/ 	.byte	0x53, 0x69, 0x6d, 0x70, 0x6c, 0x65, 0x20, 0x6b, 0x65, 0x72, 0x6e, 0x65, 0x6c, 0x20, 0x65, 0x78
        /*0010*/ 	.byte	0x65, 0x63, 0x75, 0x74, 0x65, 0x64, 0x20, 0x6f, 0x6e, 0x20, 0x64, 0x65, 0x76, 0x69, 0x63, 0x65
        /*0020*/ 	.byte	0x2e, 0x0a, 0x00
.L_0:


//--------------------- .nv.shared.reserved.0     --------------------------
	.section	.nv.shared.reserved.0,"aw",@nobits
	.weak		__nv_reservedSMEM_offset_0_alias
	.size		__nv_reservedSMEM_offset_0_alias, 0, 64
	.other		__nv_reservedSMEM_offset_0_alias,@"STO_CUDA_RESERVED_SHARED STV_DEFAULT"
__nv_reservedSMEM_offset_0_alias:
	.zero		0
	.zero		64


//--------------------- .nv.constant0._Z17reduce_unrolling4PiS_j --------------------------
	.section	.nv.constant0._Z17reduce_unrolling4PiS_j,"a",@progbits
	.sectionflags	@""
	.align	4
.nv.constant0._Z17reduce_unrolling4PiS_j:
	.zero		916


//--------------------- .nv.constant0._Z17reduce_unrolling2PiS_j --------------------------
	.section	.nv.constant0._Z17reduce_unrolling2PiS_j,"a",@progbits
	.sectionflags	@""
	.align	4
.nv.constant0._Z17reduce_unrolling2PiS_j:
	.zero		916


//--------------------- .nv.constant0._Z12simpleKernelv --------------------------
	.section	.nv.constant0._Z12simpleKernelv,"a",@progbits
	.sectionflags	@""
	.align	4
.nv.constant0._Z12simpleKernelv:
	.zero		896


//--------------------- SYMBOLS --------------------------

	.type		.nv.reservedSmem.offset0,@object
	.size		.nv.reservedSmem.offset0,0x4
	.type		vprintf,@function
